//
// Generated by NVIDIA NVVM Compiler
//
// Compiler Build ID: CL-36424714
// Cuda compilation tools, release 13.0, V13.0.88
// Based on NVVM 20.0.0
//

.version 9.0
.target sm_100
.address_size 64

	// .globl	_Z19heat_diffusion_stepIfEvPT_S1_iiS0_S0_

.visible .entry _Z19heat_diffusion_stepIfEvPT_S1_iiS0_S0_(
	.param .u64 .ptr .align 1 _Z19heat_diffusion_stepIfEvPT_S1_iiS0_S0__param_0,
	.param .u64 .ptr .align 1 _Z19heat_diffusion_stepIfEvPT_S1_iiS0_S0__param_1,
	.param .u32 _Z19heat_diffusion_stepIfEvPT_S1_iiS0_S0__param_2,
	.param .u32 _Z19heat_diffusion_stepIfEvPT_S1_iiS0_S0__param_3,
	.param .f32 _Z19heat_diffusion_stepIfEvPT_S1_iiS0_S0__param_4,
	.param .f32 _Z19heat_diffusion_stepIfEvPT_S1_iiS0_S0__param_5
)
{
	.reg .pred 	%p<9>;
	.reg .b32 	%r<21>;
	.reg .b32 	%f<17>;
	.reg .b64 	%rd<12>;

	ld.param.u64 	%rd1, [_Z19heat_diffusion_stepIfEvPT_S1_iiS0_S0__param_0];
	ld.param.u64 	%rd2, [_Z19heat_diffusion_stepIfEvPT_S1_iiS0_S0__param_1];
	ld.param.u32 	%r5, [_Z19heat_diffusion_stepIfEvPT_S1_iiS0_S0__param_2];
	ld.param.u32 	%r4, [_Z19heat_diffusion_stepIfEvPT_S1_iiS0_S0__param_3];
	ld.param.f32 	%f1, [_Z19heat_diffusion_stepIfEvPT_S1_iiS0_S0__param_4];
	ld.param.f32 	%f2, [_Z19heat_diffusion_stepIfEvPT_S1_iiS0_S0__param_5];
	mov.u32 	%r6, %ctaid.y;
	mov.u32 	%r7, %ntid.y;
	mov.u32 	%r8, %tid.y;
	mad.lo.s32 	%r9, %r6, %r7, %r8;
	mov.u32 	%r10, %ctaid.x;
	mov.u32 	%r11, %ntid.x;
	mov.u32 	%r12, %tid.x;
	mad.lo.s32 	%r13, %r10, %r11, %r12;
	setp.eq.s32 	%p1, %r9, 0;
	add.s32 	%r14, %r5, -1;
	setp.ge.s32 	%p2, %r9, %r14;
	or.pred  	%p3, %p1, %p2;
	setp.lt.s32 	%p4, %r13, 1;
	or.pred  	%p5, %p4, %p3;
	setp.ge.s32 	%p6, %r13, %r14;
	or.pred  	%p7, %p5, %p6;
	@%p7 bra 	$L__BB0_2;
	cvta.to.global.u64 	%rd3, %rd1;
	cvta.to.global.u64 	%rd4, %rd2;
	setp.lt.s32 	%p8, %r9, %r4;
	selp.f32 	%f3, %f1, %f2, %p8;
	mov.f32 	%f4, 0f3F800000;
	sub.f32 	%f5, %f4, %f3;
	mul.lo.s32 	%r15, %r5, %r9;
	add.s32 	%r16, %r15, %r13;
	mul.wide.s32 	%rd5, %r16, 4;
	add.s64 	%rd6, %rd3, %rd5;
	ld.global.f32 	%f6, [%rd6];
	mul.f32 	%f7, %f3, 0f3E800000;
	add.s32 	%r17, %r15, %r5;
	mul.wide.s32 	%rd7, %r5, 4;
	add.s64 	%rd8, %rd6, %rd7;
	ld.global.f32 	%f8, [%rd8];
	shl.b32 	%r18, %r5, 1;
	sub.s32 	%r19, %r17, %r18;
	add.s32 	%r20, %r19, %r13;
	mul.wide.s32 	%rd9, %r20, 4;
	add.s64 	%rd10, %rd3, %rd9;
	ld.global.f32 	%f9, [%rd10];
	add.f32 	%f10, %f8, %f9;
	ld.global.f32 	%f11, [%rd6+4];
	add.f32 	%f12, %f10, %f11;
	ld.global.f32 	%f13, [%rd6+-4];
	add.f32 	%f14, %f12, %f13;
	mul.f32 	%f15, %f7, %f14;
	fma.rn.f32 	%f16, %f5, %f6, %f15;
	add.s64 	%rd11, %rd4, %rd5;
	st.global.f32 	[%rd11], %f16;
$L__BB0_2:
	ret;

}


// ===== COMPILED SASS (sm_100) =====

	.target	sm_100

	.elftype	@"ET_EXEC"


//--------------------- .note.nv.tkinfo           --------------------------
	.section	.note.nv.tkinfo,"",@"SHT_NOTE"
	.sectionflags	@"SHF_NOTE_NV_TKINFO"
	.tkinfo
        /*0018*/ 	.word	0x00000002
        /*0030*/ 	.string	""
        /*0030*/ 	.string	"ptxas"
        /*0030*/ 	.string	"Cuda compilation tools, release 13.0, V13.0.88"
        /*0030*/ 	.string	"Build cuda_13.0.r13.0/compiler.36424714_0"
        /*0030*/ 	.string	"-arch sm_100 -m 64 "



//--------------------- .note.nv.cuinfo           --------------------------
	.section	.note.nv.cuinfo,"",@"SHT_NOTE"
	.sectionflags	@"SHF_NOTE_NV_CUINFO"
        /*0018*/ 	.short	0x0002
        /*001a*/ 	.short	0x0064
        /*001c*/ 	.short	0x0082
	.zero		2


//--------------------- .nv.info                  --------------------------
	.section	.nv.info,"",@"SHT_CUDA_INFO"
	.align	4


	//----- nvinfo : EIATTR_REGCOUNT
	.align		4
        /*0000*/ 	.byte	0x04, 0x2f
        /*0002*/ 	.short	(.L_1 - .L_0)
	.align		4
.L_0:
        /*0004*/ 	.word	index@(_Z19heat_diffusion_stepIfEvPT_S1_iiS0_S0_)
        /*0008*/ 	.word	0x00000012


	//----- nvinfo : EIATTR_FRAME_SIZE
	.align		4
.L_1:
        /*000c*/ 	.byte	0x04, 0x11
        /*000e*/ 	.short	(.L_3 - .L_2)
	.align		4
.L_2:
        /*0010*/ 	.word	index@(_Z19heat_diffusion_stepIfEvPT_S1_iiS0_S0_)
        /*0014*/ 	.word	0x00000000


	//----- nvinfo : EIATTR_MIN_STACK_SIZE
	.align		4
.L_3:
        /*0018*/ 	.byte	0x04, 0x12
        /*001a*/ 	.short	(.L_5 - .L_4)
	.align		4
.L_4:
        /*001c*/ 	.word	index@(_Z19heat_diffusion_stepIfEvPT_S1_iiS0_S0_)
        /*0020*/ 	.word	0x00000000
.L_5:


//--------------------- .nv.compat                --------------------------
	.section	.nv.compat,"",@"SHT_CUDA_COMPAT_INFO"
	.align	4
        /*0000*/ 	.byte	0x02, 0x09, 0x00, 0x00, 0x02, 0x02, 0x01, 0x00, 0x02, 0x05, 0x05, 0x00, 0x03, 0x07, 0x01, 0x01
        /*0010*/ 	.byte	0x02, 0x03, 0x00, 0x00, 0x02, 0x06, 0x01, 0x00, 0x04, 0x0b, 0x08, 0x00, 0x09, 0x00, 0x00, 0x00
        /*0020*/ 	.byte	0x00, 0x00, 0x00, 0x00


//--------------------- .nv.info._Z19heat_diffusion_stepIfEvPT_S1_iiS0_S0_ --------------------------
	.section	.nv.info._Z19heat_diffusion_stepIfEvPT_S1_iiS0_S0_,"",@"SHT_CUDA_INFO"
	.sectionflags	@""
	.align	4


	//----- nvinfo : EIATTR_CUDA_API_VERSION
	.align		4
        /*0000*/ 	.byte	0x04, 0x37
        /*0002*/ 	.short	(.L_7 - .L_6)
.L_6:
        /*0004*/ 	.word	0x00000082


	//----- nvinfo : EIATTR_KPARAM_INFO
	.align		4
.L_7:
        /*0008*/ 	.byte	0x04, 0x17
        /*000a*/ 	.short	(.L_9 - .L_8)
.L_8:
        /*000c*/ 	.word	0x00000000
        /*0010*/ 	.short	0x0005
        /*0012*/ 	.short	0x001c
        /*0014*/ 	.byte	0x00, 0xf0, 0x11, 0x00


	//----- nvinfo : EIATTR_KPARAM_INFO
	.align		4
.L_9:
        /*0018*/ 	.byte	0x04, 0x17
        /*001a*/ 	.short	(.L_11 - .L_10)
.L_10:
        /*001c*/ 	.word	0x00000000
        /*0020*/ 	.short	0x0004
        /*0022*/ 	.short	0x0018
        /*0024*/ 	.byte	0x00, 0xf0, 0x11, 0x00


	//----- nvinfo : EIATTR_KPARAM_INFO
	.align		4
.L_11:
        /*0028*/ 	.byte	0x04, 0x17
        /*002a*/ 	.short	(.L_13 - .L_12)
.L_12:
        /*002c*/ 	.word	0x00000000
        /*0030*/ 	.short	0x0003
        /*0032*/ 	.short	0x0014
        /*0034*/ 	.byte	0x00, 0xf0, 0x11, 0x00


	//----- nvinfo : EIATTR_KPARAM_INFO
	.align		4
.L_13:
        /*0038*/ 	.byte	0x04, 0x17
        /*003a*/ 	.short	(.L_15 - .L_14)
.L_14:
        /*003c*/ 	.word	0x00000000
        /*0040*/ 	.short	0x0002
        /*0042*/ 	.short	0x0010
        /*0044*/ 	.byte	0x00, 0xf0, 0x11, 0x00


	//----- nvinfo : EIATTR_KPARAM_INFO
	.align		4
.L_15:
        /*0048*/ 	.byte	0x04, 0x17
        /*004a*/ 	.short	(.L_17 - .L_16)
.L_16:
        /*004c*/ 	.word	0x00000000
        /*0050*/ 	.short	0x0001
        /*0052*/ 	.short	0x0008
        /*0054*/ 	.byte	0x00, 0xf5, 0x21, 0x00


	//----- nvinfo : EIATTR_KPARAM_INFO
	.align		4
.L_17:
        /*0058*/ 	.byte	0x04, 0x17
        /*005a*/ 	.short	(.L_19 - .L_18)
.L_18:
        /*005c*/ 	.word	0x00000000
        /*0060*/ 	.short	0x0000
        /*0062*/ 	.short	0x0000
        /*0064*/ 	.byte	0x00, 0xf5, 0x21, 0x00


	//----- nvinfo : EIATTR_SPARSE_MMA_MASK
	.align		4
.L_19:
        /*0068*/ 	.byte	0x03, 0x50
        /*006a*/ 	.short	0x0000


	//----- nvinfo : EIATTR_MAXREG_COUNT
	.align		4
        /*006c*/ 	.byte	0x03, 0x1b
        /*006e*/ 	.short	0x00ff


	//----- nvinfo : EIATTR_MERCURY_ISA_VERSION
	.align		4
        /*0070*/ 	.byte	0x03, 0x5f
        /*0072*/ 	.short	0x0101


	//----- nvinfo : EIATTR_VRC_CTA_INIT_COUNT
	.align		4
        /*0074*/ 	.byte	0x02, 0x4a
	.zero		1
	.zero		1


	//----- nvinfo : EIATTR_EXIT_INSTR_OFFSETS
	.align		4
        /*0078*/ 	.byte	0x04, 0x1c
        /*007a*/ 	.short	(.L_21 - .L_20)


	//   ....[0]....
.L_20:
        /*007c*/ 	.word	0x000000f0


	//   ....[1]....
        /*0080*/ 	.word	0x000002d0


	//----- nvinfo : EIATTR_CBANK_PARAM_SIZE
	.align		4
.L_21:
        /*0084*/ 	.byte	0x03, 0x19
        /*0086*/ 	.short	0x0020


	//----- nvinfo : EIATTR_PARAM_CBANK
	.align		4
        /*0088*/ 	.byte	0x04, 0x0a
        /*008a*/ 	.short	(.L_23 - .L_22)
	.align		4
.L_22:
        /*008c*/ 	.word	index@(.nv.constant0._Z19heat_diffusion_stepIfEvPT_S1_iiS0_S0_)
        /*0090*/ 	.short	0x0380
        /*0092*/ 	.short	0x0020


	//----- nvinfo : EIATTR_SW_WAR
	.align		4
.L_23:
        /*0094*/ 	.byte	0x04, 0x36
        /*0096*/ 	.short	(.L_25 - .L_24)
.L_24:
        /*0098*/ 	.word	0x00000008
.L_25:


//--------------------- .nv.callgraph             --------------------------
	.section	.nv.callgraph,"",@"SHT_CUDA_CALLGRAPH"
	.align	4
	.sectionentsize	8
	.align		4
        /*0000*/ 	.word	0x00000000
	.align		4
        /*0004*/ 	.word	0xffffffff
	.align		4
        /*0008*/ 	.word	0x00000000
	.align		4
        /*000c*/ 	.word	0xfffffffe
	.align		4
        /*0010*/ 	.word	0x00000000
	.align		4
        /*0014*/ 	.word	0xfffffffd
	.align		4
        /*0018*/ 	.word	0x00000000
	.align		4
        /*001c*/ 	.word	0xfffffffc


//--------------------- .text._Z19heat_diffusion_stepIfEvPT_S1_iiS0_S0_ --------------------------
	.section	.text._Z19heat_diffusion_stepIfEvPT_S1_iiS0_S0_,"ax",@progbits
	.align	128
        .global         _Z19heat_diffusion_stepIfEvPT_S1_iiS0_S0_
        .type           _Z19heat_diffusion_stepIfEvPT_S1_iiS0_S0_,@function
        .size           _Z19heat_diffusion_stepIfEvPT_S1_iiS0_S0_,(.L_x_1 - _Z19heat_diffusion_stepIfEvPT_S1_iiS0_S0_)
        .other          _Z19heat_diffusion_stepIfEvPT_S1_iiS0_S0_,@"STO_CUDA_ENTRY STV_DEFAULT"
_Z19heat_diffusion_stepIfEvPT_S1_iiS0_S0_:
.text._Z19heat_diffusion_stepIfEvPT_S1_iiS0_S0_:
[----:B------:R-:W-:Y:S01]  /*0000*/  LDC R1, c[0x0][0x37c] ;  /* 0x0000df00ff017b82 */ /* 0x000fe20000000800 */
[----:B------:R-:W0:Y:S07]  /*0010*/  S2R R3, SR_TID.Y ;  /* 0x0000000000037919 */ /* 0x000e2e0000002200 */
[----:B------:R-:W0:Y:S01]  /*0020*/  S2UR UR4, SR_CTAID.Y ;  /* 0x00000000000479c3 */ /* 0x000e220000002600 */
[----:B------:R-:W1:Y:S07]  /*0030*/  S2R R2, SR_TID.X ;  /* 0x0000000000027919 */ /* 0x000e6e0000002100 */
[----:B------:R-:W0:Y:S08]  /*0040*/  LDC R8, c[0x0][0x364] ;  /* 0x0000d900ff087b82 */ /* 0x000e300000000800 */
[----:B------:R-:W2:Y:S08]  /*0050*/  LDC R11, c[0x0][0x390] ;  /* 0x0000e400ff0b7b82 */ /* 0x000eb00000000800 */
[----:B------:R-:W1:Y:S08]  /*0060*/  S2UR UR5, SR_CTAID.X ;  /* 0x00000000000579c3 */ /* 0x000e700000002500 */
[----:B------:R-:W1:Y:S01]  /*0070*/  LDC R5, c[0x0][0x360] ;  /* 0x0000d800ff057b82 */ /* 0x000e620000000800 */
[----:B0-----:R-:W-:Y:S01]  /*0080*/  IMAD R8, R8, UR4, R3 ;  /* 0x0000000408087c24 */ /* 0x001fe2000f8e0203 */
[----:B--2---:R-:W-:-:S04]  /*0090*/  IADD3 R0, PT, PT, R11, -0x1, RZ ;  /* 0xffffffff0b007810 */ /* 0x004fc80007ffe0ff */
[----:B------:R-:W-:-:S04]  /*00a0*/  ISETP.GE.AND P0, PT, R8, R0, PT ;  /* 0x000000000800720c */ /* 0x000fc80003f06270 */
[----:B------:R-:W-:Y:S01]  /*00b0*/  ISETP.EQ.OR P0, PT, R8, RZ, P0 ;  /* 0x000000ff0800720c */ /* 0x000fe20000702670 */
[----:B-1----:R-:W-:-:S05]  /*00c0*/  IMAD R5, R5, UR5, R2 ;  /* 0x0000000505057c24 */ /* 0x002fca000f8e0202 */
[----:B------:R-:W-:-:S04]  /*00d0*/  ISETP.LT.OR P0, PT, R5, 0x1, P0 ;  /* 0x000000010500780c */ /* 0x000fc80000701670 */
[----:B------:R-:W-:-:S13]  /*00e0*/  ISETP.GE.OR P0, PT, R5, R0, P0 ;  /* 0x000000000500720c */ /* 0x000fda0000706670 */
[----:B------:R-:W-:Y:S05]  /*00f0*/  @P0 EXIT ;  /* 0x000000000000094d */ /* 0x000fea0003800000 */
[----:B------:R-:W0:Y:S01]  /*0100*/  LDC.64 R6, c[0x0][0x380] ;  /* 0x0000e000ff067b82 */ /* 0x000e220000000a00 */
[CC--:B------:R-:W-:Y:S01]  /*0110*/  IMAD R2, R8.reuse, R11.reuse, R11 ;  /* 0x0000000b08027224 */ /* 0x0c0fe200078e020b */
[----:B------:R-:W-:Y:S01]  /*0120*/  IADD3 R3, PT, PT, -R11, RZ, RZ ;  /* 0x000000ff0b037210 */ /* 0x000fe20007ffe1ff */
[----:B------:R-:W1:Y:S01]  /*0130*/  LDCU.64 UR4, c[0x0][0x358] ;  /* 0x00006b00ff0477ac */ /* 0x000e620008000a00 */
[----:B------:R-:W-:Y:S02]  /*0140*/  IMAD R0, R8, R11, R5 ;  /* 0x0000000b08007224 */ /* 0x000fe400078e0205 */
[----:B------:R-:W-:Y:S01]  /*0150*/  LEA R4, R3, R2, 0x1 ;  /* 0x0000000203047211 */ /* 0x000fe200078e08ff */
[----:B------:R-:W2:Y:S01]  /*0160*/  LDCU UR6, c[0x0][0x394] ;  /* 0x00007280ff0677ac */ /* 0x000ea20008000800 */
[----:B------:R-:W3:Y:S02]  /*0170*/  LDC R10, c[0x0][0x398] ;  /* 0x0000e600ff0a7b82 */ /* 0x000ee40000000800 */
[----:B------:R-:W-:Y:S01]  /*0180*/  IADD3 R9, PT, PT, R5, R4, RZ ;  /* 0x0000000405097210 */ /* 0x000fe20007ffe0ff */
[----:B0-----:R-:W-:-:S04]  /*0190*/  IMAD.WIDE R2, R0, 0x4, R6 ;  /* 0x0000000400027825 */ /* 0x001fc800078e0206 */
[----:B------:R-:W-:Y:S01]  /*01a0*/  IMAD.WIDE R6, R9, 0x4, R6 ;  /* 0x0000000409067825 */ /* 0x000fe200078e0206 */
[----:B-1----:R-:W4:Y:S03]  /*01b0*/  LDG.E R13, desc[UR4][R2.64+0x4] ;  /* 0x00000404020d7981 */ /* 0x002f26000c1e1900 */
[----:B------:R-:W-:Y:S01]  /*01c0*/  IMAD.WIDE R4, R11, 0x4, R2 ;  /* 0x000000040b047825 */ /* 0x000fe200078e0202 */
[----:B------:R-:W5:Y:S04]  /*01d0*/  LDG.E R15, desc[UR4][R2.64+-0x4] ;  /* 0xfffffc04020f7981 */ /* 0x000f68000c1e1900 */
[----:B------:R-:W4:Y:S04]  /*01e0*/  LDG.E R7, desc[UR4][R6.64] ;  /* 0x0000000406077981 */ /* 0x000f28000c1e1900 */
[----:B------:R-:W4:Y:S04]  /*01f0*/  LDG.E R4, desc[UR4][R4.64] ;  /* 0x0000000404047981 */ /* 0x000f28000c1e1900 */
[----:B------:R0:W5:Y:S01]  /*0200*/  LDG.E R11, desc[UR4][R2.64] ;  /* 0x00000004020b7981 */ /* 0x000162000c1e1900 */
[----:B--2---:R-:W-:-:S02]  /*0210*/  ISETP.GE.AND P0, PT, R8, UR6, PT ;  /* 0x0000000608007c0c */ /* 0x004fc4000bf06270 */
[----:B------:R-:W0:Y:S11]  /*0220*/  LDC.64 R8, c[0x0][0x388] ;  /* 0x0000e200ff087b82 */ /* 0x000e360000000a00 */
[----:B---3--:R-:W1:Y:S01]  /*0230*/  @P0 LDC R10, c[0x0][0x39c] ;  /* 0x0000e700ff0a0b82 */ /* 0x008e620000000800 */
[----:B0-----:R-:W-:-:S04]  /*0240*/  IMAD.WIDE R2, R0, 0x4, R8 ;  /* 0x0000000400027825 */ /* 0x001fc800078e0208 */
[----:B----4-:R-:W-:-:S04]  /*0250*/  FADD R12, R4, R7 ;  /* 0x00000007040c7221 */ /* 0x010fc80000000000 */
[----:B------:R-:W-:Y:S01]  /*0260*/  FADD R12, R12, R13 ;  /* 0x0000000d0c0c7221 */ /* 0x000fe20000000000 */
[----:B-1----:R-:W-:-:S03]  /*0270*/  FMUL R4, R10, 0.25 ;  /* 0x3e8000000a047820 */ /* 0x002fc60000400000 */
[----:B-----5:R-:W-:Y:S01]  /*0280*/  FADD R15, R12, R15 ;  /* 0x0000000f0c0f7221 */ /* 0x020fe20000000000 */
[----:B------:R-:W-:-:S03]  /*0290*/  FADD R10, -R10, 1 ;  /* 0x3f8000000a0a7421 */ /* 0x000fc60000000100 */
[----:B------:R-:W-:-:S04]  /*02a0*/  FMUL R15, R4, R15 ;  /* 0x0000000f040f7220 */ /* 0x000fc80000400000 */
[----:B------:R-:W-:-:S05]  /*02b0*/  FFMA R11, R10, R11, R15 ;  /* 0x0000000b0a0b7223 */ /* 0x000fca000000000f */
[----:B------:R-:W-:Y:S01]  /*02c0*/  STG.E desc[UR4][R2.64], R11 ;  /* 0x0000000b02007986 */ /* 0x000fe2000c101904 */
[----:B------:R-:W-:Y:S05]  /*02d0*/  EXIT ;  /* 0x000000000000794d */ /* 0x000fea0003800000 */
.L_x_0:
[----:B------:R-:W-:-:S00]  /*02e0*/  BRA `(.L_x_0) ;  /* 0xfffffffc00fc7947 */ /* 0x000fc0000383ffff */
[----:B------:R-:W-:-:S00]  /*02f0*/  NOP ;  /* 0x0000000000007918 */ /* 0x000fc00000000000 */
        /* <DEDUP_REMOVED lines=8> */
.L_x_1:


//--------------------- .nv.shared.reserved.0     --------------------------
	.section	.nv.shared.reserved.0,"aw",@nobits
	.weak		__nv_reservedSMEM_offset_0_alias
	.size		__nv_reservedSMEM_offset_0_alias, 0, 64
	.other		__nv_reservedSMEM_offset_0_alias,@"STO_CUDA_RESERVED_SHARED STV_DEFAULT"
__nv_reservedSMEM_offset_0_alias:
	.zero		0
	.zero		64


//--------------------- .nv.constant0._Z19heat_diffusion_stepIfEvPT_S1_iiS0_S0_ --------------------------
	.section	.nv.constant0._Z19heat_diffusion_stepIfEvPT_S1_iiS0_S0_,"a",@progbits
	.sectionflags	@""
	.align	4
.nv.constant0._Z19heat_diffusion_stepIfEvPT_S1_iiS0_S0_:
	.zero		928


//--------------------- SYMBOLS --------------------------

	.type		.nv.reservedSmem.offset0,@object
	.size		.nv.reservedSmem.offset0,0x4
